//
// Generated by NVIDIA NVVM Compiler
//
// Compiler Build ID: CL-36424714
// Cuda compilation tools, release 13.0, V13.0.88
// Based on NVVM 20.0.0
//

.version 9.0
.target sm_100
.address_size 64

	// .globl	_Z10monteCarloPdj
.global .align 4 .b8 precalc_xorwow_matrix[102400];
.global .align 4 .b8 precalc_xorwow_offset_matrix[102400];
.global .align 4 .b8 mrg32k3aM1[2304];
.global .align 4 .b8 mrg32k3aM2[2304];
.global .align 4 .b8 mrg32k3aM1SubSeq[2016];
.global .align 4 .b8 mrg32k3aM2SubSeq[2016];
.global .align 4 .b8 mrg32k3aM1Seq[2304];
.global .align 4 .b8 mrg32k3aM2Seq[2304];
.const .align 8 .b8 __cr_lgamma_table[72];
// _ZZ20monteCarloWithSharedPdjE4sums has been demoted

.visible .entry _Z10monteCarloPdj(
	.param .u64 .ptr .align 1 _Z10monteCarloPdj_param_0,
	.param .u32 _Z10monteCarloPdj_param_1
)
{
	.reg .pred 	%p<5>;
	.reg .b32 	%r<26>;
	.reg .b64 	%rd<5>;
	.reg .b64 	%fd<6>;

	ld.param.u64 	%rd1, [_Z10monteCarloPdj_param_0];
	ld.param.u32 	%r2, [_Z10monteCarloPdj_param_1];
	mov.u32 	%r3, %ntid.x;
	mov.u32 	%r4, %ctaid.x;
	mov.u32 	%r5, %tid.x;
	mad.lo.s32 	%r6, %r3, %r4, %r5;
	add.s32 	%r1, %r6, -1;
	setp.gt.u32 	%p1, %r1, %r2;
	setp.lt.s32 	%p2, %r1, 1;
	or.pred  	%p3, %p2, %p1;
	@%p3 bra 	$L__BB0_2;
	xor.b32  	%r7, %r1, -1429050551;
	mul.lo.s32 	%r8, %r7, 1099087573;
	add.s32 	%r9, %r8, 123456789;
	add.s32 	%r10, %r8, 5783321;
	shr.u32 	%r11, %r9, 2;
	xor.b32  	%r12, %r11, %r9;
	cvta.to.global.u64 	%rd2, %rd1;
	setp.gt.s32 	%p4, %r1, -1;
	selp.b32 	%r13, -638133224, -1940497825, %p4;
	add.s32 	%r14, %r8, %r13;
	shl.b32 	%r15, %r12, 1;
	shl.b32 	%r16, %r10, 4;
	xor.b32  	%r17, %r16, %r15;
	xor.b32  	%r18, %r17, %r10;
	xor.b32  	%r19, %r18, %r12;
	add.s32 	%r20, %r14, %r19;
	add.s32 	%r21, %r20, 362437;
	mul.hi.u32 	%r22, %r21, -776530087;
	shr.u32 	%r23, %r22, 13;
	mul.lo.s32 	%r24, %r23, 10000;
	sub.s32 	%r25, %r21, %r24;
	cvt.rn.f64.u32 	%fd1, %r25;
	mul.f64 	%fd2, %fd1, 0dBE00000000000000;
	fma.rn.f64 	%fd3, %fd2, 0d411E847800000000, 0d411E848000000000;
	mul.f64 	%fd4, %fd3, 0d3F847AE147AE147B;
	rcp.rn.f64 	%fd5, %fd4;
	mul.wide.u32 	%rd3, %r1, 8;
	add.s64 	%rd4, %rd2, %rd3;
	st.global.f64 	[%rd4], %fd5;
$L__BB0_2:
	ret;

}
	// .globl	_Z20monteCarloWithSharedPdj
.visible .entry _Z20monteCarloWithSharedPdj(
	.param .u64 .ptr .align 1 _Z20monteCarloWithSharedPdj_param_0,
	.param .u32 _Z20monteCarloWithSharedPdj_param_1
)
{
	.reg .pred 	%p<7>;
	.reg .b32 	%r<40>;
	.reg .b64 	%rd<5>;
	.reg .b64 	%fd<17>;
	// demoted variable
	.shared .align 8 .b8 _ZZ20monteCarloWithSharedPdjE4sums[8192];
	ld.param.u64 	%rd1, [_Z20monteCarloWithSharedPdj_param_0];
	ld.param.u32 	%r9, [_Z20monteCarloWithSharedPdj_param_1];
	mov.u32 	%r1, %tid.x;
	mov.u32 	%r2, %ctaid.x;
	mov.u32 	%r10, %ntid.x;
	mad.lo.s32 	%r11, %r2, %r10, %r1;
	add.s32 	%r3, %r11, -1;
	setp.gt.u32 	%p1, %r3, %r9;
	setp.lt.s32 	%p2, %r3, 1;
	or.pred  	%p3, %p2, %p1;
	@%p3 bra 	$L__BB1_2;
	xor.b32  	%r12, %r3, -1429050551;
	mul.lo.s32 	%r13, %r12, 1099087573;
	add.s32 	%r14, %r13, 123456789;
	add.s32 	%r15, %r13, 5783321;
	shr.u32 	%r16, %r14, 2;
	xor.b32  	%r17, %r16, %r14;
	setp.gt.s32 	%p4, %r3, -1;
	selp.b32 	%r18, -638133224, -1940497825, %p4;
	add.s32 	%r19, %r13, %r18;
	shl.b32 	%r20, %r17, 1;
	shl.b32 	%r21, %r15, 4;
	xor.b32  	%r22, %r21, %r20;
	xor.b32  	%r23, %r22, %r15;
	xor.b32  	%r24, %r23, %r17;
	add.s32 	%r25, %r19, %r24;
	add.s32 	%r26, %r25, 362437;
	mul.hi.u32 	%r27, %r26, -776530087;
	shr.u32 	%r28, %r27, 13;
	mul.lo.s32 	%r29, %r28, 10000;
	sub.s32 	%r30, %r26, %r29;
	cvt.rn.f64.u32 	%fd5, %r30;
	mul.f64 	%fd6, %fd5, 0dBE00000000000000;
	fma.rn.f64 	%fd7, %fd6, 0d411E847800000000, 0d411E848000000000;
	mul.f64 	%fd8, %fd7, 0d3F847AE147AE147B;
	rcp.rn.f64 	%fd9, %fd8;
	shl.b32 	%r31, %r1, 3;
	mov.u32 	%r32, _ZZ20monteCarloWithSharedPdjE4sums;
	add.s32 	%r33, %r32, %r31;
	st.shared.f64 	[%r33], %fd9;
$L__BB1_2:
	bar.sync 	0;
	setp.ne.s32 	%p5, %r1, 0;
	@%p5 bra 	$L__BB1_7;
	mov.b32 	%r39, 16;
	mov.b32 	%r38, 0;
	ld.shared.f64 	%fd16, [_ZZ20monteCarloWithSharedPdjE4sums];
	mov.u32 	%r36, _ZZ20monteCarloWithSharedPdjE4sums;
$L__BB1_4:
	add.s32 	%r6, %r36, %r38;
	ld.shared.f64 	%fd10, [%r6+8];
	add.f64 	%fd11, %fd10, %fd16;
	add.s32 	%r37, %r36, %r39;
	ld.shared.f64 	%fd12, [%r37];
	add.f64 	%fd13, %fd12, %fd11;
	ld.shared.f64 	%fd14, [%r6+24];
	add.f64 	%fd3, %fd14, %fd13;
	setp.eq.s32 	%p6, %r39, 8176;
	@%p6 bra 	$L__BB1_6;
	ld.shared.f64 	%fd15, [%r6+32];
	add.f64 	%fd16, %fd15, %fd3;
	add.s32 	%r39, %r39, 32;
	add.s32 	%r38, %r38, 32;
	bra.uni 	$L__BB1_4;
$L__BB1_6:
	st.shared.f64 	[_ZZ20monteCarloWithSharedPdjE4sums], %fd3;
	cvta.to.global.u64 	%rd2, %rd1;
	mul.wide.u32 	%rd3, %r2, 8;
	add.s64 	%rd4, %rd2, %rd3;
	st.global.f64 	[%rd4], %fd3;
$L__BB1_7:
	ret;

}


// ===== COMPILED SASS (sm_100) =====

	.target	sm_100

	.elftype	@"ET_EXEC"


//--------------------- .note.nv.tkinfo           --------------------------
	.section	.note.nv.tkinfo,"",@"SHT_NOTE"
	.sectionflags	@"SHF_NOTE_NV_TKINFO"
	.tkinfo
        /*0018*/ 	.word	0x00000002
        /*0030*/ 	.string	""
        /*0030*/ 	.string	"ptxas"
        /*0030*/ 	.string	"Cuda compilation tools, release 13.0, V13.0.88"
        /*0030*/ 	.string	"Build cuda_13.0.r13.0/compiler.36424714_0"
        /*0030*/ 	.string	"-arch sm_100 -m 64 "



//--------------------- .note.nv.cuinfo           --------------------------
	.section	.note.nv.cuinfo,"",@"SHT_NOTE"
	.sectionflags	@"SHF_NOTE_NV_CUINFO"
        /*0018*/ 	.short	0x0002
        /*001a*/ 	.short	0x0064
        /*001c*/ 	.short	0x0082
	.zero		2


//--------------------- .nv.info                  --------------------------
	.section	.nv.info,"",@"SHT_CUDA_INFO"
	.align	4


	//----- nvinfo : EIATTR_REGCOUNT
	.align		4
        /*0000*/ 	.byte	0x04, 0x2f
        /*0002*/ 	.short	(.L_10 - .L_9)
	.align		4
.L_9:
        /*0004*/ 	.word	index@(_Z10monteCarloPdj)
        /*0008*/ 	.word	0x0000000e


	//----- nvinfo : EIATTR_FRAME_SIZE
	.align		4
.L_10:
        /*000c*/ 	.byte	0x04, 0x11
        /*000e*/ 	.short	(.L_12 - .L_11)
	.align		4
.L_11:
        /*0010*/ 	.word	index@($__internal_1_$__cuda_sm20_dblrcp_rn_slowpath_v3)
        /*0014*/ 	.word	0x00000000


	//----- nvinfo : EIATTR_FRAME_SIZE
	.align		4
.L_12:
        /*0018*/ 	.byte	0x04, 0x11
        /*001a*/ 	.short	(.L_14 - .L_13)
	.align		4
.L_13:
        /*001c*/ 	.word	index@(_Z10monteCarloPdj)
        /*0020*/ 	.word	0x00000000


	//----- nvinfo : EIATTR_REGCOUNT
	.align		4
.L_14:
        /*0024*/ 	.byte	0x04, 0x2f
        /*0026*/ 	.short	(.L_16 - .L_15)
	.align		4
.L_15:
        /*0028*/ 	.word	index@(_Z20monteCarloWithSharedPdj)
        /*002c*/ 	.word	0x00000015


	//----- nvinfo : EIATTR_FRAME_SIZE
	.align		4
.L_16:
        /*0030*/ 	.byte	0x04, 0x11
        /*0032*/ 	.short	(.L_18 - .L_17)
	.align		4
.L_17:
        /*0034*/ 	.word	index@($__internal_0_$__cuda_sm20_dblrcp_rn_slowpath_v3)
        /*0038*/ 	.word	0x00000000


	//----- nvinfo : EIATTR_FRAME_SIZE
	.align		4
.L_18:
        /*003c*/ 	.byte	0x04, 0x11
        /*003e*/ 	.short	(.L_20 - .L_19)
	.align		4
.L_19:
        /*0040*/ 	.word	index@(_Z20monteCarloWithSharedPdj)
        /*0044*/ 	.word	0x00000000


	//----- nvinfo : EIATTR_MIN_STACK_SIZE
	.align		4
.L_20:
        /*0048*/ 	.byte	0x04, 0x12
        /*004a*/ 	.short	(.L_22 - .L_21)
	.align		4
.L_21:
        /*004c*/ 	.word	index@(_Z20monteCarloWithSharedPdj)
        /*0050*/ 	.word	0x00000000


	//----- nvinfo : EIATTR_MIN_STACK_SIZE
	.align		4
.L_22:
        /*0054*/ 	.byte	0x04, 0x12
        /*0056*/ 	.short	(.L_24 - .L_23)
	.align		4
.L_23:
        /*0058*/ 	.word	index@(_Z10monteCarloPdj)
        /*005c*/ 	.word	0x00000000
.L_24:


//--------------------- .nv.compat                --------------------------
	.section	.nv.compat,"",@"SHT_CUDA_COMPAT_INFO"
	.align	4
        /*0000*/ 	.byte	0x02, 0x09, 0x00, 0x00, 0x02, 0x02, 0x01, 0x00, 0x02, 0x05, 0x05, 0x00, 0x03, 0x07, 0x01, 0x01
        /*0010*/ 	.byte	0x02, 0x03, 0x00, 0x00, 0x02, 0x06, 0x01, 0x00, 0x04, 0x0b, 0x08, 0x00, 0x01, 0x00, 0x00, 0x00
        /*0020*/ 	.byte	0x00, 0x00, 0x00, 0x00


//--------------------- .nv.info._Z20monteCarloWithSharedPdj --------------------------
	.section	.nv.info._Z20monteCarloWithSharedPdj,"",@"SHT_CUDA_INFO"
	.sectionflags	@""
	.align	4


	//----- nvinfo : EIATTR_CUDA_API_VERSION
	.align		4
        /*0000*/ 	.byte	0x04, 0x37
        /*0002*/ 	.short	(.L_26 - .L_25)
.L_25:
        /*0004*/ 	.word	0x00000082


	//----- nvinfo : EIATTR_KPARAM_INFO
	.align		4
.L_26:
        /*0008*/ 	.byte	0x04, 0x17
        /*000a*/ 	.short	(.L_28 - .L_27)
.L_27:
        /*000c*/ 	.word	0x00000000
        /*0010*/ 	.short	0x0001
        /*0012*/ 	.short	0x0008
        /*0014*/ 	.byte	0x00, 0xf0, 0x11, 0x00


	//----- nvinfo : EIATTR_KPARAM_INFO
	.align		4
.L_28:
        /*0018*/ 	.byte	0x04, 0x17
        /*001a*/ 	.short	(.L_30 - .L_29)
.L_29:
        /*001c*/ 	.word	0x00000000
        /*0020*/ 	.short	0x0000
        /*0022*/ 	.short	0x0000
        /*0024*/ 	.byte	0x00, 0xf5, 0x21, 0x00


	//----- nvinfo : EIATTR_SPARSE_MMA_MASK
	.align		4
.L_30:
        /*0028*/ 	.byte	0x03, 0x50
        /*002a*/ 	.short	0x0000


	//----- nvinfo : EIATTR_MAXREG_COUNT
	.align		4
        /*002c*/ 	.byte	0x03, 0x1b
        /*002e*/ 	.short	0x00ff


	//----- nvinfo : EIATTR_NUM_BARRIERS
	.align		4
        /*0030*/ 	.byte	0x02, 0x4c
        /*0032*/ 	.byte	0x01
	.zero		1


	//----- nvinfo : EIATTR_MERCURY_ISA_VERSION
	.align		4
        /*0034*/ 	.byte	0x03, 0x5f
        /*0036*/ 	.short	0x0101


	//----- nvinfo : EIATTR_VRC_CTA_INIT_COUNT
	.align		4
        /*0038*/ 	.byte	0x02, 0x4a
	.zero		1
	.zero		1


	//----- nvinfo : EIATTR_EXIT_INSTR_OFFSETS
	.align		4
        /*003c*/ 	.byte	0x04, 0x1c
        /*003e*/ 	.short	(.L_32 - .L_31)


	//   ....[0]....
.L_31:
        /*0040*/ 	.word	0x000003b0


	//   ....[1]....
        /*0044*/ 	.word	0x00001020


	//----- nvinfo : EIATTR_CRS_STACK_SIZE
	.align		4
.L_32:
        /*0048*/ 	.byte	0x04, 0x1e
        /*004a*/ 	.short	(.L_34 - .L_33)
.L_33:
        /*004c*/ 	.word	0x00000000


	//----- nvinfo : EIATTR_CBANK_PARAM_SIZE
	.align		4
.L_34:
        /*0050*/ 	.byte	0x03, 0x19
        /*0052*/ 	.short	0x000c


	//----- nvinfo : EIATTR_PARAM_CBANK
	.align		4
        /*0054*/ 	.byte	0x04, 0x0a
        /*0056*/ 	.short	(.L_36 - .L_35)
	.align		4
.L_35:
        /*0058*/ 	.word	index@(.nv.constant0._Z20monteCarloWithSharedPdj)
        /*005c*/ 	.short	0x0380
        /*005e*/ 	.short	0x000c


	//----- nvinfo : EIATTR_SW_WAR
	.align		4
.L_36:
        /*0060*/ 	.byte	0x04, 0x36
        /*0062*/ 	.short	(.L_38 - .L_37)
.L_37:
        /*0064*/ 	.word	0x00000008
.L_38:


//--------------------- .nv.info._Z10monteCarloPdj --------------------------
	.section	.nv.info._Z10monteCarloPdj,"",@"SHT_CUDA_INFO"
	.sectionflags	@""
	.align	4


	//----- nvinfo : EIATTR_CUDA_API_VERSION
	.align		4
        /*0000*/ 	.byte	0x04, 0x37
        /*0002*/ 	.short	(.L_40 - .L_39)
.L_39:
        /*0004*/ 	.word	0x00000082


	//----- nvinfo : EIATTR_KPARAM_INFO
	.align		4
.L_40:
        /*0008*/ 	.byte	0x04, 0x17
        /*000a*/ 	.short	(.L_42 - .L_41)
.L_41:
        /*000c*/ 	.word	0x00000000
        /*0010*/ 	.short	0x0001
        /*0012*/ 	.short	0x0008
        /*0014*/ 	.byte	0x00, 0xf0, 0x11, 0x00


	//----- nvinfo : EIATTR_KPARAM_INFO
	.align		4
.L_42:
        /*0018*/ 	.byte	0x04, 0x17
        /*001a*/ 	.short	(.L_44 - .L_43)
.L_43:
        /*001c*/ 	.word	0x00000000
        /*0020*/ 	.short	0x0000
        /*0022*/ 	.short	0x0000
        /*0024*/ 	.byte	0x00, 0xf5, 0x21, 0x00


	//----- nvinfo : EIATTR_SPARSE_MMA_MASK
	.align		4
.L_44:
        /*0028*/ 	.byte	0x03, 0x50
        /*002a*/ 	.short	0x0000


	//----- nvinfo : EIATTR_MAXREG_COUNT
	.align		4
        /*002c*/ 	.byte	0x03, 0x1b
        /*002e*/ 	.short	0x00ff


	//----- nvinfo : EIATTR_MERCURY_ISA_VERSION
	.align		4
        /*0030*/ 	.byte	0x03, 0x5f
        /*0032*/ 	.short	0x0101


	//----- nvinfo : EIATTR_VRC_CTA_INIT_COUNT
	.align		4
        /*0034*/ 	.byte	0x02, 0x4a
	.zero		1
	.zero		1


	//----- nvinfo : EIATTR_EXIT_INSTR_OFFSETS
	.align		4
        /*0038*/ 	.byte	0x04, 0x1c
        /*003a*/ 	.short	(.L_46 - .L_45)


	//   ....[0]....
.L_45:
        /*003c*/ 	.word	0x00000090


	//   ....[1]....
        /*0040*/ 	.word	0x00000360


	//----- nvinfo : EIATTR_CRS_STACK_SIZE
	.align		4
.L_46:
        /*0044*/ 	.byte	0x04, 0x1e
        /*0046*/ 	.short	(.L_48 - .L_47)
.L_47:
        /*0048*/ 	.word	0x00000000


	//----- nvinfo : EIATTR_CBANK_PARAM_SIZE
	.align		4
.L_48:
        /*004c*/ 	.byte	0x03, 0x19
        /*004e*/ 	.short	0x000c


	//----- nvinfo : EIATTR_PARAM_CBANK
	.align		4
        /*0050*/ 	.byte	0x04, 0x0a
        /*0052*/ 	.short	(.L_50 - .L_49)
	.align		4
.L_49:
        /*0054*/ 	.word	index@(.nv.constant0._Z10monteCarloPdj)
        /*0058*/ 	.short	0x0380
        /*005a*/ 	.short	0x000c


	//----- nvinfo : EIATTR_SW_WAR
	.align		4
.L_50:
        /*005c*/ 	.byte	0x04, 0x36
        /*005e*/ 	.short	(.L_52 - .L_51)
.L_51:
        /*0060*/ 	.word	0x00000008
.L_52:


//--------------------- .nv.callgraph             --------------------------
	.section	.nv.callgraph,"",@"SHT_CUDA_CALLGRAPH"
	.align	4
	.sectionentsize	8
	.align		4
        /*0000*/ 	.word	0x00000000
	.align		4
        /*0004*/ 	.word	0xffffffff
	.align		4
        /*0008*/ 	.word	0x00000000
	.align		4
        /*000c*/ 	.word	0xfffffffe
	.align		4
        /*0010*/ 	.word	0x00000000
	.align		4
        /*0014*/ 	.word	0xfffffffd
	.align		4
        /*0018*/ 	.word	0x00000000
	.align		4
        /*001c*/ 	.word	0xfffffffc


//--------------------- .nv.constant4             --------------------------
	.section	.nv.constant4,"a",@progbits
	.align	8
	.align		8
.nv.constant4:
        /*0000*/ 	.dword	precalc_xorwow_matrix
	.align		8
        /*0008*/ 	.dword	precalc_xorwow_offset_matrix
	.align		8
        /*0010*/ 	.dword	mrg32k3aM1
	.align		8
        /*0018*/ 	.dword	mrg32k3aM2
	.align		8
        /*0020*/ 	.dword	mrg32k3aM1SubSeq
	.align		8
        /*0028*/ 	.dword	mrg32k3aM2SubSeq
	.align		8
        /*0030*/ 	.dword	mrg32k3aM1Seq
	.align		8
        /*0038*/ 	.dword	mrg32k3aM2Seq


//--------------------- .nv.constant3             --------------------------
	.section	.nv.constant3,"a",@progbits
	.align	8
.nv.constant3:
	.type		__cr_lgamma_table,@object
	.size		__cr_lgamma_table,(.L_8 - __cr_lgamma_table)
__cr_lgamma_table:
        /*0000*/ 	.byte	0x00, 0x00, 0x00, 0x00, 0x00, 0x00, 0x00, 0x00, 0x00, 0x00, 0x00, 0x00, 0x00, 0x00, 0x00, 0x00
        /*0010*/ 	.byte	0xef, 0x39, 0xfa, 0xfe, 0x42, 0x2e, 0xe6, 0x3f, 0x02, 0x20, 0x2a, 0xfa, 0x0b, 0xab, 0xfc, 0x3f
        /*0020*/ 	.byte	0xf9, 0x2c, 0x92, 0x7c, 0xa7, 0x6c, 0x09, 0x40, 0xc9, 0x79, 0x44, 0x3c, 0x64, 0x26, 0x13, 0x40
        /*0030*/ 	.byte	0xca, 0x01, 0xcf, 0x3a, 0x27, 0x51, 0x1a, 0x40, 0x30, 0xcc, 0x2d, 0xf3, 0xe1, 0x0c, 0x21, 0x40
        /*0040*/ 	.byte	0x0d, 0xb7, 0xfc, 0x82, 0x8e, 0x35, 0x25, 0x40
.L_8:


//--------------------- .text._Z20monteCarloWithSharedPdj --------------------------
	.section	.text._Z20monteCarloWithSharedPdj,"ax",@progbits
	.align	128
        .global         _Z20monteCarloWithSharedPdj
        .type           _Z20monteCarloWithSharedPdj,@function
        .size           _Z20monteCarloWithSharedPdj,(.L_x_17 - _Z20monteCarloWithSharedPdj)
        .other          _Z20monteCarloWithSharedPdj,@"STO_CUDA_ENTRY STV_DEFAULT"
_Z20monteCarloWithSharedPdj:
.text._Z20monteCarloWithSharedPdj:
[----:B------:R-:W-:Y:S01]  /*0000*/  LDC R1, c[0x0][0x37c] ;  /* 0x0000df00ff017b82 */ /* 0x000fe20000000800 */
[----:B------:R-:W0:Y:S01]  /*0010*/  S2R R3, SR_TID.X ;  /* 0x0000000000037919 */ /* 0x000e220000002100 */
[----:B------:R-:W0:Y:S01]  /*0020*/  LDCU UR4, c[0x0][0x360] ;  /* 0x00006c00ff0477ac */ /* 0x000e220008000800 */
[----:B------:R-:W-:Y:S01]  /*0030*/  BSSY.RECONVERGENT B0, `(.L_x_0) ;  /* 0x0000035000007945 */ /* 0x000fe20003800200 */
[----:B------:R-:W0:Y:S01]  /*0040*/  S2R R0, SR_CTAID.X ;  /* 0x0000000000007919 */ /* 0x000e220000002500 */
[----:B------:R-:W1:Y:S01]  /*0050*/  LDCU UR5, c[0x0][0x388] ;  /* 0x00007100ff0577ac */ /* 0x000e620008000800 */
[----:B0-----:R-:W-:-:S04]  /*0060*/  IMAD R2, R0, UR4, R3 ;  /* 0x0000000400027c24 */ /* 0x001fc8000f8e0203 */
[----:B------:R-:W-:-:S05]  /*0070*/  VIADD R2, R2, 0xffffffff ;  /* 0xffffffff02027836 */ /* 0x000fca0000000000 */
[----:B-1----:R-:W-:-:S04]  /*0080*/  ISETP.GT.U32.AND P0, PT, R2, UR5, PT ;  /* 0x0000000502007c0c */ /* 0x002fc8000bf04070 */
[----:B------:R-:W-:-:S13]  /*0090*/  ISETP.LT.OR P0, PT, R2, 0x1, P0 ;  /* 0x000000010200780c */ /* 0x000fda0000701670 */
[----:B------:R-:W-:Y:S05]  /*00a0*/  @P0 BRA `(.L_x_1) ;  /* 0x0000000000b40947 */ /* 0x000fea0003800000 */
[C---:B------:R-:W-:Y:S01]  /*00b0*/  LOP3.LUT R4, R2.reuse, 0xaad26b49, RZ, 0x3c, !PT ;  /* 0xaad26b4902047812 */ /* 0x040fe200078e3cff */
[----:B------:R-:W-:Y:S01]  /*00c0*/  UMOV UR4, 0x47ae147b ;  /* 0x47ae147b00047882 */ /* 0x000fe20000000000 */
[----:B------:R-:W-:Y:S01]  /*00d0*/  ISETP.GT.AND P0, PT, R2, -0x1, PT ;  /* 0xffffffff0200780c */ /* 0x000fe20003f04270 */
[----:B------:R-:W-:Y:S01]  /*00e0*/  UMOV UR5, 0x3f847ae1 ;  /* 0x3f847ae100057882 */ /* 0x000fe20000000000 */
[----:B------:R-:W-:Y:S01]  /*00f0*/  BSSY.RECONVERGENT B1, `(.L_x_2) ;  /* 0x0000023000017945 */ /* 0x000fe20003800200 */
[----:B------:R-:W-:-:S04]  /*0100*/  IMAD R4, R4, 0x4182bed5, RZ ;  /* 0x4182bed504047824 */ /* 0x000fc800078e02ff */
[C---:B------:R-:W-:Y:S02]  /*0110*/  VIADD R5, R4.reuse, 0x75bcd15 ;  /* 0x075bcd1504057836 */ /* 0x040fe40000000000 */
[----:B------:R-:W-:-:S03]  /*0120*/  VIADD R2, R4, 0x583f19 ;  /* 0x00583f1904027836 */ /* 0x000fc60000000000 */
[----:B------:R-:W-:Y:S02]  /*0130*/  SHF.R.U32.HI R6, RZ, 0x2, R5 ;  /* 0x00000002ff067819 */ /* 0x000fe40000011605 */
[----:B------:R-:W-:Y:S02]  /*0140*/  SHF.L.U32 R8, R2, 0x4, RZ ;  /* 0x0000000402087819 */ /* 0x000fe400000006ff */
[----:B------:R-:W-:Y:S01]  /*0150*/  LOP3.LUT R6, R6, R5, RZ, 0x3c, !PT ;  /* 0x0000000506067212 */ /* 0x000fe200078e3cff */
[C---:B------:R-:W-:Y:S02]  /*0160*/  VIADD R5, R4.reuse, 0xd9f6dc18 ;  /* 0xd9f6dc1804057836 */ /* 0x040fe40000000000 */
[----:B------:R-:W-:Y:S02]  /*0170*/  @!P0 VIADD R5, R4, 0x8c565a5f ;  /* 0x8c565a5f04058836 */ /* 0x000fe40000000000 */
[----:B------:R-:W-:-:S05]  /*0180*/  IMAD.SHL.U32 R7, R6, 0x2, RZ ;  /* 0x0000000206077824 */ /* 0x000fca00078e00ff */
[----:B------:R-:W-:-:S04]  /*0190*/  LOP3.LUT R7, R2, R8, R7, 0x96, !PT ;  /* 0x0000000802077212 */ /* 0x000fc800078e9607 */
[----:B------:R-:W-:Y:S01]  /*01a0*/  LOP3.LUT R6, R7, R6, RZ, 0x3c, !PT ;  /* 0x0000000607067212 */ /* 0x000fe200078e3cff */
[----:B------:R-:W-:-:S03]  /*01b0*/  IMAD.MOV.U32 R7, RZ, RZ, 0x411e8478 ;  /* 0x411e8478ff077424 */ /* 0x000fc600078e00ff */
[----:B------:R-:W-:Y:S02]  /*01c0*/  IADD3 R5, PT, PT, R5, 0x587c5, R6 ;  /* 0x000587c505057810 */ /* 0x000fe40007ffe006 */
[----:B------:R-:W-:-:S03]  /*01d0*/  MOV R6, 0x0 ;  /* 0x0000000000067802 */ /* 0x000fc60000000f00 */
[----:B------:R-:W-:-:S05]  /*01e0*/  IMAD.HI.U32 R2, R5, -0x2e48e8a7, RZ ;  /* 0xd1b7175905027827 */ /* 0x000fca00078e00ff */
[----:B------:R-:W-:-:S05]  /*01f0*/  SHF.R.U32.HI R2, RZ, 0xd, R2 ;  /* 0x0000000dff027819 */ /* 0x000fca0000011602 */
[----:B------:R-:W-:-:S04]  /*0200*/  IMAD R2, R2, -0x2710, R5 ;  /* 0xffffd8f002027824 */ /* 0x000fc800078e0205 */
[----:B------:R-:W0:Y:S02]  /*0210*/  I2F.F64.U32 R4, R2 ;  /* 0x0000000200047312 */ /* 0x000e240000201800 */
[----:B0-----:R-:W-:-:S08]  /*0220*/  DMUL R4, R4, -4.6566128730773925781e-10 ;  /* 0xbe00000004047828 */ /* 0x001fd00000000000 */
[----:B------:R-:W-:-:S08]  /*0230*/  DFMA R4, R4, R6, 500000 ;  /* 0x411e84800404742b */ /* 0x000fd00000000006 */
[----:B------:R-:W-:-:S06]  /*0240*/  DMUL R10, R4, UR4 ;  /* 0x00000004040a7c28 */ /* 0x000fcc0008000000 */
[----:B------:R-:W0:Y:S04]  /*0250*/  MUFU.RCP64H R5, R11 ;  /* 0x0000000b00057308 */ /* 0x000e280000001800 */
[----:B------:R-:W-:-:S05]  /*0260*/  VIADD R4, R11, 0x300402 ;  /* 0x003004020b047836 */ /* 0x000fca0000000000 */
[----:B------:R-:W-:Y:S01]  /*0270*/  FSETP.GEU.AND P0, PT, |R4|, 5.8789094863358348022e-39, PT ;  /* 0x004004020400780b */ /* 0x000fe20003f0e200 */
[----:B0-----:R-:W-:-:S08]  /*0280*/  DFMA R6, -R10, R4, 1 ;  /* 0x3ff000000a06742b */ /* 0x001fd00000000104 */
[----:B------:R-:W-:-:S08]  /*0290*/  DFMA R6, R6, R6, R6 ;  /* 0x000000060606722b */ /* 0x000fd00000000006 */
[----:B------:R-:W-:-:S08]  /*02a0*/  DFMA R6, R4, R6, R4 ;  /* 0x000000060406722b */ /* 0x000fd00000000004 */
[----:B------:R-:W-:-:S08]  /*02b0*/  DFMA R8, -R10, R6, 1 ;  /* 0x3ff000000a08742b */ /* 0x000fd00000000106 */
[----:B------:R-:W-:Y:S01]  /*02c0*/  DFMA R6, R6, R8, R6 ;  /* 0x000000080606722b */ /* 0x000fe20000000006 */
[----:B------:R-:W-:Y:S10]  /*02d0*/  @P0 BRA `(.L_x_3) ;  /* 0x0000000000100947 */ /* 0x000ff40003800000 */
[----:B------:R-:W-:-:S05]  /*02e0*/  LOP3.LUT R2, R11, 0x7fffffff, RZ, 0xc0, !PT ;  /* 0x7fffffff0b027812 */ /* 0x000fca00078ec0ff */
[----:B------:R-:W-:Y:S01]  /*02f0*/  VIADD R8, R2, 0xfff00000 ;  /* 0xfff0000002087836 */ /* 0x000fe20000000000 */
[----:B------:R-:W-:-:S07]  /*0300*/  MOV R2, 0x320 ;  /* 0x0000032000027802 */ /* 0x000fce0000000f00 */
[----:B------:R-:W-:Y:S05]  /*0310*/  CALL.REL.NOINC `($__internal_0_$__cuda_sm20_dblrcp_rn_slowpath_v3) ;  /* 0x0000000c00447944 */ /* 0x000fea0003c00000 */
.L_x_3:
[----:B------:R-:W-:Y:S05]  /*0320*/  BSYNC.RECONVERGENT B1 ;  /* 0x0000000000017941 */ /* 0x000fea0003800200 */
.L_x_2:
[----:B------:R-:W0:Y:S01]  /*0330*/  S2UR UR5, SR_CgaCtaId ;  /* 0x00000000000579c3 */ /* 0x000e220000008800 */
[----:B------:R-:W-:Y:S02]  /*0340*/  UMOV UR4, 0x400 ;  /* 0x0000040000047882 */ /* 0x000fe40000000000 */
[----:B0-----:R-:W-:-:S06]  /*0350*/  ULEA UR4, UR5, UR4, 0x18 ;  /* 0x0000000405047291 */ /* 0x001fcc000f8ec0ff */
[----:B------:R-:W-:-:S05]  /*0360*/  LEA R5, R3, UR4, 0x3 ;  /* 0x0000000403057c11 */ /* 0x000fca000f8e18ff */
[----:B------:R0:W-:Y:S02]  /*0370*/  STS.64 [R5], R6 ;  /* 0x0000000605007388 */ /* 0x0001e40000000a00 */
.L_x_1:
[----:B------:R-:W-:Y:S05]  /*0380*/  BSYNC.RECONVERGENT B0 ;  /* 0x0000000000007941 */ /* 0x000fea0003800200 */
.L_x_0:
[----:B------:R-:W-:Y:S01]  /*0390*/  BAR.SYNC.DEFER_BLOCKING 0x0 ;  /* 0x0000000000007b1d */ /* 0x000fe20000010000 */
[----:B------:R-:W-:-:S13]  /*03a0*/  ISETP.NE.AND P0, PT, R3, RZ, PT ;  /* 0x000000ff0300720c */ /* 0x000fda0003f05270 */
[----:B------:R-:W-:Y:S05]  /*03b0*/  @P0 EXIT ;  /* 0x000000000000094d */ /* 0x000fea0003800000 */
[----:B------:R-:W1:Y:S01]  /*03c0*/  S2UR UR5, SR_CgaCtaId ;  /* 0x00000000000579c3 */ /* 0x000e620000008800 */
[----:B------:R-:W-:Y:S01]  /*03d0*/  UMOV UR4, 0x400 ;  /* 0x0000040000047882 */ /* 0x000fe20000000000 */
[----:B------:R-:W2:Y:S01]  /*03e0*/  LDCU.64 UR6, c[0x0][0x358] ;  /* 0x00006b00ff0677ac */ /* 0x000ea20008000a00 */
[----:B-1----:R-:W-:-:S04]  /*03f0*/  ULEA UR4, UR5, UR4, 0x18 ;  /* 0x0000000405047291 */ /* 0x002fc8000f8ec0ff */
[----:B------:R-:W-:-:S05]  /*0400*/  UIADD3 UR5, UPT, UPT, UR4, 0x40, URZ ;  /* 0x0000004004057890 */ /* 0x000fca000fffe0ff */
[----:B------:R-:W1:Y:S01]  /*0410*/  LDS.128 R8, [UR4] ;  /* 0x00000004ff087984 */ /* 0x000e620008000c00 */
[----:B------:R-:W-:-:S03]  /*0420*/  IMAD.U32 R18, RZ, RZ, UR5 ;  /* 0x00000005ff127e24 */ /* 0x000fc6000f8e00ff */
[----:B------:R-:W3:Y:S04]  /*0430*/  LDS.128 R12, [UR4+0x10] ;  /* 0x00001004ff0c7984 */ /* 0x000ee80008000c00 */
[----:B0-----:R-:W0:Y:S01]  /*0440*/  LDS.128 R4, [UR4+0x20] ;  /* 0x00002004ff047984 */ /* 0x001e220008000c00 */
[----:B-1----:R-:W-:-:S03]  /*0450*/  DADD R2, R8, R10 ;  /* 0x0000000008027229 */ /* 0x002fc6000000000a */
[----:B------:R-:W1:Y:S05]  /*0460*/  LDS.128 R8, [UR4+0x30] ;  /* 0x00003004ff087984 */ /* 0x000e6a0008000c00 */
[----:B---3--:R-:W-:-:S08]  /*0470*/  DADD R2, R2, R12 ;  /* 0x0000000002027229 */ /* 0x008fd0000000000c */
[----:B------:R-:W-:Y:S01]  /*0480*/  DADD R2, R2, R14 ;  /* 0x0000000002027229 */ /* 0x000fe2000000000e */
[----:B------:R-:W3:Y:S07]  /*0490*/  LDS.128 R12, [UR4+0x40] ;  /* 0x00004004ff0c7984 */ /* 0x000eee0008000c00 */
[----:B0-----:R-:W-:-:S08]  /*04a0*/  DADD R2, R2, R4 ;  /* 0x0000000002027229 */ /* 0x001fd00000000004 */
[----:B------:R-:W-:Y:S01]  /*04b0*/  DADD R2, R2, R6 ;  /* 0x0000000002027229 */ /* 0x000fe20000000006 */
[----:B------:R-:W0:Y:S07]  /*04c0*/  LDS.128 R4, [UR4+0x50] ;  /* 0x00005004ff047984 */ /* 0x000e2e0008000c00 */
[----:B-1----:R-:W-:-:S08]  /*04d0*/  DADD R2, R2, R8 ;  /* 0x0000000002027229 */ /* 0x002fd00000000008 */
[----:B------:R-:W-:-:S08]  /*04e0*/  DADD R2, R2, R10 ;  /* 0x0000000002027229 */ /* 0x000fd0000000000a */
[----:B---3--:R-:W-:-:S08]  /*04f0*/  DADD R2, R2, R12 ;  /* 0x0000000002027229 */ /* 0x008fd0000000000c */
[----:B------:R-:W-:-:S08]  /*0500*/  DADD R2, R2, R14 ;  /* 0x0000000002027229 */ /* 0x000fd0000000000e */
[----:B0-----:R-:W-:-:S08]  /*0510*/  DADD R2, R2, R4 ;  /* 0x0000000002027229 */ /* 0x001fd00000000004 */
[----:B------:R-:W-:Y:S01]  /*0520*/  DADD R10, R2, R6 ;  /* 0x00000000020a7229 */ /* 0x000fe20000000006 */
[----:B------:R-:W-:Y:S01]  /*0530*/  MOV R3, 0x50 ;  /* 0x0000005000037802 */ /* 0x000fe20000000f00 */
[----:B--2---:R-:W-:-:S09]  /*0540*/  IMAD.MOV.U32 R2, RZ, RZ, 0x40 ;  /* 0x00000040ff027424 */ /* 0x004fd200078e00ff */
.L_x_4:
[----:B------:R0:W1:Y:S04]  /*0550*/  LDS.64 R12, [R18+0x20] ;  /* 0x00002000120c7984 */ /* 0x0000680000000a00 */
[----:B------:R-:W2:Y:S04]  /*0560*/  LDS.64 R14, [R2+UR4+0x28] ;  /* 0x00002804020e7984 */ /* 0x000ea80008000a00 */
[----:B------:R-:W3:Y:S01]  /*0570*/  LDS.64 R16, [R3+UR4+0x20] ;  /* 0x0000200403107984 */ /* 0x000ee20008000a00 */
[----:B0-----:R-:W-:-:S03]  /*0580*/  VIADD R18, R3, UR4 ;  /* 0x0000000403127c36 */ /* 0x001fc60008000000 */
[----:B------:R-:W0:Y:S04]  /*0590*/  LDS.64 R8, [R2+UR4+0x38] ;  /* 0x0000380402087984 */ /* 0x000e280008000a00 */
[----:B------:R-:W4:Y:S01]  /*05a0*/  LDS.128 R4, [R2+UR4+0x40] ;  /* 0x0000400402047984 */ /* 0x000f220008000c00 */
[----:B-1----:R-:W-:-:S08]  /*05b0*/  DADD R12, R12, R10 ;  /* 0x000000000c0c7229 */ /* 0x002fd0000000000a */
[----:B--2---:R-:W-:Y:S02]  /*05c0*/  DADD R14, R12, R14 ;  /* 0x000000000c0e7229 */ /* 0x004fe4000000000e */
[----:B------:R-:W1:Y:S06]  /*05d0*/  LDS.64 R12, [R3+UR4+0x40] ;  /* 0x00004004030c7984 */ /* 0x000e6c0008000a00 */
[----:B---3--:R-:W-:Y:S02]  /*05e0*/  DADD R16, R14, R16 ;  /* 0x000000000e107229 */ /* 0x008fe40000000010 */
[----:B------:R-:W2:Y:S06]  /*05f0*/  LDS.64 R14, [R2+UR4+0x58] ;  /* 0x00005804020e7984 */ /* 0x000eac0008000a00 */
[----:B0-----:R-:W-:Y:S01]  /*0600*/  DADD R16, R16, R8 ;  /* 0x0000000010107229 */ /* 0x001fe20000000008 */
[----:B------:R-:W0:Y:S07]  /*0610*/  LDS.128 R8, [R2+UR4+0x60] ;  /* 0x0000600402087984 */ /* 0x000e2e0008000c00 */
[----:B----4-:R-:W-:-:S02]  /*0620*/  DADD R4, R16, R4 ;  /* 0x0000000010047229 */ /* 0x010fc40000000004 */
[----:B------:R-:W3:Y:S06]  /*0630*/  LDS.64 R16, [R3+UR4+0x60] ;  /* 0x0000600403107984 */ /* 0x000eec0008000a00 */
[----:B------:R-:W-:-:S08]  /*0640*/  DADD R4, R4, R6 ;  /* 0x0000000004047229 */ /* 0x000fd00000000006 */
[----:B-1----:R-:W-:Y:S01]  /*0650*/  DADD R4, R4, R12 ;  /* 0x0000000004047229 */ /* 0x002fe2000000000c */
[----:B------:R-:W1:Y:S07]  /*0660*/  LDS.64 R12, [R2+UR4+0x78] ;  /* 0x00007804020c7984 */ /* 0x000e6e0008000a00 */
[----:B--2---:R-:W-:Y:S02]  /*0670*/  DADD R14, R4, R14 ;  /* 0x00000000040e7229 */ /* 0x004fe4000000000e */
[----:B------:R-:W2:Y:S06]  /*0680*/  LDS.128 R4, [R2+UR4+0x80] ;  /* 0x0000800402047984 */ /* 0x000eac0008000c00 */
[----:B0-----:R-:W-:-:S02]  /*0690*/  DADD R8, R14, R8 ;  /* 0x000000000e087229 */ /* 0x001fc40000000008 */
[----:B------:R-:W0:Y:S06]  /*06a0*/  LDS.64 R14, [R3+UR4+0x80] ;  /* 0x00008004030e7984 */ /* 0x000e2c0008000a00 */
[----:B------:R-:W-:-:S08]  /*06b0*/  DADD R8, R8, R10 ;  /* 0x0000000008087229 */ /* 0x000fd0000000000a */
[----:B---3--:R-:W-:Y:S01]  /*06c0*/  DADD R8, R8, R16 ;  /* 0x0000000008087229 */ /* 0x008fe20000000010 */
[----:B------:R-:W3:Y:S07]  /*06d0*/  LDS.64 R16, [R2+UR4+0x98] ;  /* 0x0000980402107984 */ /* 0x000eee0008000a00 */
[----:B-1----:R-:W-:Y:S02]  /*06e0*/  DADD R12, R8, R12 ;  /* 0x00000000080c7229 */ /* 0x002fe4000000000c */
[----:B------:R-:W1:Y:S06]  /*06f0*/  LDS.128 R8, [R2+UR4+0xa0] ;  /* 0x0000a00402087984 */ /* 0x000e6c0008000c00 */
[----:B--2---:R-:W-:-:S02]  /*0700*/  DADD R4, R12, R4 ;  /* 0x000000000c047229 */ /* 0x004fc40000000004 */
[----:B------:R-:W2:Y:S06]  /*0710*/  LDS.64 R12, [R3+UR4+0xa0] ;  /* 0x0000a004030c7984 */ /* 0x000eac0008000a00 */
[----:B------:R-:W-:-:S08]  /*0720*/  DADD R4, R4, R6 ;  /* 0x0000000004047229 */ /* 0x000fd00000000006 */
[----:B0-----:R-:W-:Y:S01]  /*0730*/  DADD R4, R4, R14 ;  /* 0x0000000004047229 */ /* 0x001fe2000000000e */
[----:B------:R-:W0:Y:S07]  /*0740*/  LDS.64 R14, [R2+UR4+0xb8] ;  /* 0x0000b804020e7984 */ /* 0x000e2e0008000a00 */
[----:B---3--:R-:W-:Y:S02]  /*0750*/  DADD R16, R4, R16 ;  /* 0x0000000004107229 */ /* 0x008fe40000000010 */
[----:B------:R-:W3:Y:S06]  /*0760*/  LDS.128 R4, [R2+UR4+0xc0] ;  /* 0x0000c00402047984 */ /* 0x000eec0008000c00 */
[----:B-1----:R-:W-:-:S02]  /*0770*/  DADD R8, R16, R8 ;  /* 0x0000000010087229 */ /* 0x002fc40000000008 */
[----:B------:R-:W1:Y:S06]  /*0780*/  LDS.64 R16, [R3+UR4+0xc0] ;  /* 0x0000c00403107984 */ /* 0x000e6c0008000a00 */
[----:B------:R-:W-:-:S08]  /*0790*/  DADD R8, R8, R10 ;  /* 0x0000000008087229 */ /* 0x000fd0000000000a */
[----:B--2---:R-:W-:Y:S01]  /*07a0*/  DADD R8, R8, R12 ;  /* 0x0000000008087229 */ /* 0x004fe2000000000c */
[----:B------:R-:W2:Y:S07]  /*07b0*/  LDS.64 R12, [R2+UR4+0xd8] ;  /* 0x0000d804020c7984 */ /* 0x000eae0008000a00 */
[----:B0-----:R-:W-:Y:S02]  /*07c0*/  DADD R14, R8, R14 ;  /* 0x00000000080e7229 */ /* 0x001fe4000000000e */
[----:B------:R-:W0:Y:S06]  /*07d0*/  LDS.128 R8, [R2+UR4+0xe0] ;  /* 0x0000e00402087984 */ /* 0x000e2c0008000c00 */
[----:B---3--:R-:W-:-:S02]  /*07e0*/  DADD R4, R14, R4 ;  /* 0x000000000e047229 */ /* 0x008fc40000000004 */
        /* <DEDUP_REMOVED lines=105> */
[----:B------:R1:W4:Y:S06]  /*0e80*/  LDS.64 R14, [R3+UR4+0x2c0] ;  /* 0x0002c004030e7984 */ /* 0x00032c0008000a00 */
[----:B------:R-:W-:Y:S01]  /*0e90*/  DADD R8, R8, R10 ;  /* 0x0000000008087229 */ /* 0x000fe2000000000a */
[----:B-1----:R-:W-:-:S05]  /*0ea0*/  VIADD R3, R3, 0x2e0 ;  /* 0x000002e003037836 */ /* 0x002fca0000000000 */
[----:B------:R-:W-:Y:S02]  /*0eb0*/  ISETP.NE.AND P0, PT, R3, 0x1ff0, PT ;  /* 0x00001ff00300780c */ /* 0x000fe40003f05270 */
[----:B--2---:R-:W-:Y:S01]  /*0ec0*/  DADD R8, R8, R16 ;  /* 0x0000000008087229 */ /* 0x004fe20000000010 */
[----:B------:R-:W1:Y:S07]  /*0ed0*/  LDS.64 R16, [R2+UR4+0x2d8] ;  /* 0x0002d80402107984 */ /* 0x000e6e0008000a00 */
[----:B0-----:R-:W-:-:S02]  /*0ee0*/  DADD R12, R8, R12 ;  /* 0x00000000080c7229 */ /* 0x001fc4000000000c */
[----:B------:R0:W2:Y:S06]  /*0ef0*/  LDS.128 R8, [R2+UR4+0x2e0] ;  /* 0x0002e00402087984 */ /* 0x0000ac0008000c00 */
[----:B---3--:R-:W-:-:S08]  /*0f00*/  DADD R4, R12, R4 ;  /* 0x000000000c047229 */ /* 0x008fd00000000004 */
[----:B------:R-:W-:Y:S01]  /*0f10*/  DADD R12, R4, R6 ;  /* 0x00000000040c7229 */ /* 0x000fe20000000006 */
[----:B------:R3:W5:Y:S01]  /*0f20*/  LDS.64 R6, [R18+0x2e0] ;  /* 0x0002e00012067984 */ /* 0x0007620000000a00 */
[C---:B------:R-:W-:Y:S02]  /*0f30*/  IADD3 R4, PT, PT, R2.reuse, UR4, RZ ;  /* 0x0000000402047c10 */ /* 0x040fe4000fffe0ff */
[----:B0-----:R-:W-:-:S04]  /*0f40*/  IADD3 R2, PT, PT, R2, 0x2e0, RZ ;  /* 0x000002e002027810 */ /* 0x001fc80007ffe0ff */
[----:B----4-:R-:W-:Y:S02]  /*0f50*/  DADD R14, R12, R14 ;  /* 0x000000000c0e7229 */ /* 0x010fe4000000000e */
[----:B------:R-:W0:Y:S01]  /*0f60*/  LDS.64 R12, [R4+0x2f8] ;  /* 0x0002f800040c7984 */ /* 0x000e220000000a00 */
[----:B---3--:R-:W-:-:S05]  /*0f70*/  VIADD R18, R4, 0x2e0 ;  /* 0x000002e004127836 */ /* 0x008fca0000000000 */
[----:B-1----:R-:W-:-:S08]  /*0f80*/  DADD R14, R14, R16 ;  /* 0x000000000e0e7229 */ /* 0x002fd00000000010 */
[----:B--2---:R-:W-:-:S08]  /*0f90*/  DADD R8, R8, R14 ;  /* 0x0000000008087229 */ /* 0x004fd0000000000e */
[----:B------:R-:W-:-:S08]  /*0fa0*/  DADD R8, R8, R10 ;  /* 0x0000000008087229 */ /* 0x000fd0000000000a */
[----:B-----5:R-:W-:-:S08]  /*0fb0*/  DADD R6, R8, R6 ;  /* 0x0000000008067229 */ /* 0x020fd00000000006 */
[----:B0-----:R-:W-:Y:S01]  /*0fc0*/  DADD R10, R6, R12 ;  /* 0x00000000060a7229 */ /* 0x001fe2000000000c */
[----:B------:R-:W-:Y:S10]  /*0fd0*/  @P0 BRA `(.L_x_4) ;  /* 0xfffffff4005c0947 */ /* 0x000ff4000383ffff */
[----:B------:R-:W0:Y:S01]  /*0fe0*/  LDC.64 R2, c[0x0][0x380] ;  /* 0x0000e000ff027b82 */ /* 0x000e220000000a00 */
[----:B------:R-:W-:Y:S01]  /*0ff0*/  STS.64 [UR4], R10 ;  /* 0x0000000aff007988 */ /* 0x000fe20008000a04 */
[----:B0-----:R-:W-:-:S05]  /*1000*/  IMAD.WIDE.U32 R2, R0, 0x8, R2 ;  /* 0x0000000800027825 */ /* 0x001fca00078e0002 */
[----:B------:R-:W-:Y:S01]  /*1010*/  STG.E.64 desc[UR6][R2.64], R10 ;  /* 0x0000000a02007986 */ /* 0x000fe2000c101b06 */
[----:B------:R-:W-:Y:S05]  /*1020*/  EXIT ;  /* 0x000000000000794d */ /* 0x000fea0003800000 */
        .weak           $__internal_0_$__cuda_sm20_dblrcp_rn_slowpath_v3
        .type           $__internal_0_$__cuda_sm20_dblrcp_rn_slowpath_v3,@function
        .size           $__internal_0_$__cuda_sm20_dblrcp_rn_slowpath_v3,(.L_x_17 - $__internal_0_$__cuda_sm20_dblrcp_rn_slowpath_v3)
$__internal_0_$__cuda_sm20_dblrcp_rn_slowpath_v3:
[----:B------:R-:W-:Y:S01]  /*1030*/  IMAD.MOV.U32 R4, RZ, RZ, R10 ;  /* 0x000000ffff047224 */ /* 0x000fe200078e000a */
[----:B------:R-:W-:Y:S01]  /*1040*/  BSSY.RECONVERGENT B2, `(.L_x_5) ;  /* 0x0000025000027945 */ /* 0x000fe20003800200 */
[----:B------:R-:W-:-:S06]  /*1050*/  IMAD.MOV.U32 R5, RZ, RZ, R11 ;  /* 0x000000ffff057224 */ /* 0x000fcc00078e000b */
[----:B------:R-:W-:-:S14]  /*1060*/  DSETP.GTU.AND P0, PT, |R4|, +INF , PT ;  /* 0x7ff000000400742a */ /* 0x000fdc0003f0c200 */
[----:B------:R-:W-:Y:S05]  /*1070*/  @P0 BRA `(.L_x_6) ;  /* 0x00000000007c0947 */ /* 0x000fea0003800000 */
[----:B------:R-:W-:-:S04]  /*1080*/  LOP3.LUT R10, R11, 0x7fffffff, RZ, 0xc0, !PT ;  /* 0x7fffffff0b0a7812 */ /* 0x000fc800078ec0ff */
[----:B------:R-:W-:-:S04]  /*1090*/  IADD3 R6, PT, PT, R10, -0x1, RZ ;  /* 0xffffffff0a067810 */ /* 0x000fc80007ffe0ff */
[----:B------:R-:W-:-:S13]  /*10a0*/  ISETP.GE.U32.AND P0, PT, R6, 0x7fefffff, PT ;  /* 0x7fefffff0600780c */ /* 0x000fda0003f06070 */
[----:B------:R-:W-:Y:S01]  /*10b0*/  @P0 LOP3.LUT R7, R5, 0x7ff00000, RZ, 0x3c, !PT ;  /* 0x7ff0000005070812 */ /* 0x000fe200078e3cff */
[----:B------:R-:W-:Y:S01]  /*10c0*/  @P0 IMAD.MOV.U32 R6, RZ, RZ, RZ ;  /* 0x000000ffff060224 */ /* 0x000fe200078e00ff */
[----:B------:R-:W-:Y:S06]  /*10d0*/  @P0 BRA `(.L_x_7) ;  /* 0x00000000006c0947 */ /* 0x000fec0003800000 */
[----:B------:R-:W-:-:S13]  /*10e0*/  ISETP.GE.U32.AND P0, PT, R10, 0x1000001, PT ;  /* 0x010000010a00780c */ /* 0x000fda0003f06070 */
[----:B------:R-:W-:Y:S05]  /*10f0*/  @!P0 BRA `(.L_x_8) ;  /* 0x0000000000348947 */ /* 0x000fea0003800000 */
[----:B------:R-:W-:Y:S01]  /*1100*/  VIADD R7, R5, 0xc0200000 ;  /* 0xc020000005077836 */ /* 0x000fe20000000000 */
[----:B------:R-:W-:-:S03]  /*1110*/  MOV R6, R4 ;  /* 0x0000000400067202 */ /* 0x000fc60000000f00 */
[----:B------:R-:W0:Y:S03]  /*1120*/  MUFU.RCP64H R9, R7 ;  /* 0x0000000700097308 */ /* 0x000e260000001800 */
[----:B0-----:R-:W-:-:S08]  /*1130*/  DFMA R10, -R6, R8, 1 ;  /* 0x3ff00000060a742b */ /* 0x001fd00000000108 */
[----:B------:R-:W-:-:S08]  /*1140*/  DFMA R10, R10, R10, R10 ;  /* 0x0000000a0a0a722b */ /* 0x000fd0000000000a */
[----:B------:R-:W-:-:S08]  /*1150*/  DFMA R10, R8, R10, R8 ;  /* 0x0000000a080a722b */ /* 0x000fd00000000008 */
[----:B------:R-:W-:-:S08]  /*1160*/  DFMA R8, -R6, R10, 1 ;  /* 0x3ff000000608742b */ /* 0x000fd0000000010a */
[----:B------:R-:W-:-:S08]  /*1170*/  DFMA R8, R10, R8, R10 ;  /* 0x000000080a08722b */ /* 0x000fd0000000000a */
[----:B------:R-:W-:-:S08]  /*1180*/  DMUL R8, R8, 2.2250738585072013831e-308 ;  /* 0x0010000008087828 */ /* 0x000fd00000000000 */
[----:B------:R-:W-:-:S08]  /*1190*/  DFMA R4, -R4, R8, 1 ;  /* 0x3ff000000404742b */ /* 0x000fd00000000108 */
[----:B------:R-:W-:-:S08]  /*11a0*/  DFMA R4, R4, R4, R4 ;  /* 0x000000040404722b */ /* 0x000fd00000000004 */
[----:B------:R-:W-:Y:S01]  /*11b0*/  DFMA R6, R8, R4, R8 ;  /* 0x000000040806722b */ /* 0x000fe20000000008 */
[----:B------:R-:W-:Y:S10]  /*11c0*/  BRA `(.L_x_7) ;  /* 0x0000000000307947 */ /* 0x000ff40003800000 */
.L_x_8:
[----:B------:R-:W-:Y:S01]  /*11d0*/  DMUL R4, R4, 8.11296384146066816958e+31 ;  /* 0x4690000004047828 */ /* 0x000fe20000000000 */
[----:B------:R-:W-:-:S05]  /*11e0*/  IMAD.MOV.U32 R6, RZ, RZ, R8 ;  /* 0x000000ffff067224 */ /* 0x000fca00078e0008 */
[----:B------:R-:W0:Y:S02]  /*11f0*/  MUFU.RCP64H R7, R5 ;  /* 0x0000000500077308 */ /* 0x000e240000001800 */
[----:B0-----:R-:W-:-:S08]  /*1200*/  DFMA R8, -R4, R6, 1 ;  /* 0x3ff000000408742b */ /* 0x001fd00000000106 */
[----:B------:R-:W-:-:S08]  /*1210*/  DFMA R8, R8, R8, R8 ;  /* 0x000000080808722b */ /* 0x000fd00000000008 */
[----:B------:R-:W-:-:S08]  /*1220*/  DFMA R8, R6, R8, R6 ;  /* 0x000000080608722b */ /* 0x000fd00000000006 */
[----:B------:R-:W-:-:S08]  /*1230*/  DFMA R6, -R4, R8, 1 ;  /* 0x3ff000000406742b */ /* 0x000fd00000000108 */
[----:B------:R-:W-:-:S08]  /*1240*/  DFMA R6, R8, R6, R8 ;  /* 0x000000060806722b */ /* 0x000fd00000000008 */
[----:B------:R-:W-:Y:S01]  /*1250*/  DMUL R6, R6, 8.11296384146066816958e+31 ;  /* 0x4690000006067828 */ /* 0x000fe20000000000 */
[----:B------:R-:W-:Y:S10]  /*1260*/  BRA `(.L_x_7) ;  /* 0x0000000000087947 */ /* 0x000ff40003800000 */
.L_x_6:
[----:B------:R-:W-:Y:S01]  /*1270*/  LOP3.LUT R7, R5, 0x80000, RZ, 0xfc, !PT ;  /* 0x0008000005077812 */ /* 0x000fe200078efcff */
[----:B------:R-:W-:-:S07]  /*1280*/  IMAD.MOV.U32 R6, RZ, RZ, R4 ;  /* 0x000000ffff067224 */ /* 0x000fce00078e0004 */
.L_x_7:
[----:B------:R-:W-:Y:S05]  /*1290*/  BSYNC.RECONVERGENT B2 ;  /* 0x0000000000027941 */ /* 0x000fea0003800200 */
.L_x_5:
[----:B------:R-:W-:Y:S01]  /*12a0*/  MOV R4, R2 ;  /* 0x0000000200047202 */ /* 0x000fe20000000f00 */
[----:B------:R-:W-:-:S04]  /*12b0*/  IMAD.MOV.U32 R5, RZ, RZ, 0x0 ;  /* 0x00000000ff057424 */ /* 0x000fc800078e00ff */
[----:B------:R-:W-:Y:S05]  /*12c0*/  RET.REL.NODEC R4 `(_Z20monteCarloWithSharedPdj) ;  /* 0xffffffec044c7950 */ /* 0x000fea0003c3ffff */
.L_x_9:
[----:B------:R-:W-:-:S00]  /*12d0*/  BRA `(.L_x_9) ;  /* 0xfffffffc00fc7947 */ /* 0x000fc0000383ffff */
[----:B------:R-:W-:-:S00]  /*12e0*/  NOP ;  /* 0x0000000000007918 */ /* 0x000fc00000000000 */
        /* <DEDUP_REMOVED lines=9> */
.L_x_17:


//--------------------- .text._Z10monteCarloPdj   --------------------------
	.section	.text._Z10monteCarloPdj,"ax",@progbits
	.align	128
        .global         _Z10monteCarloPdj
        .type           _Z10monteCarloPdj,@function
        .size           _Z10monteCarloPdj,(.L_x_18 - _Z10monteCarloPdj)
        .other          _Z10monteCarloPdj,@"STO_CUDA_ENTRY STV_DEFAULT"
_Z10monteCarloPdj:
.text._Z10monteCarloPdj:
[----:B------:R-:W-:Y:S01]  /*0000*/  LDC R1, c[0x0][0x37c] ;  /* 0x0000df00ff017b82 */ /* 0x000fe20000000800 */
[----:B------:R-:W0:Y:S01]  /*0010*/  S2R R0, SR_CTAID.X ;  /* 0x0000000000007919 */ /* 0x000e220000002500 */
[----:B------:R-:W0:Y:S01]  /*0020*/  LDCU UR4, c[0x0][0x360] ;  /* 0x00006c00ff0477ac */ /* 0x000e220008000800 */
[----:B------:R-:W0:Y:S01]  /*0030*/  S2R R3, SR_TID.X ;  /* 0x0000000000037919 */ /* 0x000e220000002100 */
[----:B------:R-:W1:Y:S01]  /*0040*/  LDCU UR5, c[0x0][0x388] ;  /* 0x00007100ff0577ac */ /* 0x000e620008000800 */
[----:B0-----:R-:W-:-:S04]  /*0050*/  IMAD R0, R0, UR4, R3 ;  /* 0x0000000400007c24 */ /* 0x001fc8000f8e0203 */
[----:B------:R-:W-:-:S05]  /*0060*/  VIADD R0, R0, 0xffffffff ;  /* 0xffffffff00007836 */ /* 0x000fca0000000000 */
[----:B-1----:R-:W-:-:S04]  /*0070*/  ISETP.GT.U32.AND P0, PT, R0, UR5, PT ;  /* 0x0000000500007c0c */ /* 0x002fc8000bf04070 */
[----:B------:R-:W-:-:S13]  /*0080*/  ISETP.LT.OR P0, PT, R0, 0x1, P0 ;  /* 0x000000010000780c */ /* 0x000fda0000701670 */
[----:B------:R-:W-:Y:S05]  /*0090*/  @P0 EXIT ;  /* 0x000000000000094d */ /* 0x000fea0003800000 */
        /* <DEDUP_REMOVED lines=14> */
[----:B------:R-:W-:Y:S02]  /*0180*/  LOP3.LUT R5, R4, R7, R5, 0x96, !PT ;  /* 0x0000000704057212 */ /* 0x000fe400078e9605 */
[----:B------:R-:W-:Y:S02]  /*0190*/  MOV R4, 0x0 ;  /* 0x0000000000047802 */ /* 0x000fe40000000f00 */
[----:B------:R-:W-:Y:S01]  /*01a0*/  LOP3.LUT R6, R5, R6, RZ, 0x3c, !PT ;  /* 0x0000000605067212 */ /* 0x000fe200078e3cff */
[----:B------:R-:W-:-:S03]  /*01b0*/  IMAD.MOV.U32 R5, RZ, RZ, 0x411e8478 ;  /* 0x411e8478ff057424 */ /* 0x000fc600078e00ff */
[----:B------:R-:W-:-:S05]  /*01c0*/  IADD3 R3, PT, PT, R3, 0x587c5, R6 ;  /* 0x000587c503037810 */ /* 0x000fca0007ffe006 */
[----:B------:R-:W-:-:S05]  /*01d0*/  IMAD.HI.U32 R2, R3, -0x2e48e8a7, RZ ;  /* 0xd1b7175903027827 */ /* 0x000fca00078e00ff */
[----:B------:R-:W-:-:S05]  /*01e0*/  SHF.R.U32.HI R2, RZ, 0xd, R2 ;  /* 0x0000000dff027819 */ /* 0x000fca0000011602 */
[----:B------:R-:W-:-:S04]  /*01f0*/  IMAD R6, R2, -0x2710, R3 ;  /* 0xffffd8f002067824 */ /* 0x000fc800078e0203 */
[----:B------:R-:W0:Y:S02]  /*0200*/  I2F.F64.U32 R2, R6 ;  /* 0x0000000600027312 */ /* 0x000e240000201800 */
[----:B0-----:R-:W-:-:S08]  /*0210*/  DMUL R2, R2, -4.6566128730773925781e-10 ;  /* 0xbe00000002027828 */ /* 0x001fd00000000000 */
[----:B------:R-:W-:-:S08]  /*0220*/  DFMA R2, R2, R4, 500000 ;  /* 0x411e84800202742b */ /* 0x000fd00000000004 */
[----:B------:R-:W-:Y:S01]  /*0230*/  DMUL R8, R2, UR4 ;  /* 0x0000000402087c28 */ /* 0x000fe20008000000 */
[----:B------:R-:W0:Y:S05]  /*0240*/  LDCU.64 UR4, c[0x0][0x358] ;  /* 0x00006b00ff0477ac */ /* 0x000e2a0008000a00 */
[----:B------:R-:W1:Y:S04]  /*0250*/  MUFU.RCP64H R3, R9 ;  /* 0x0000000900037308 */ /* 0x000e680000001800 */
[----:B------:R-:W-:-:S05]  /*0260*/  VIADD R2, R9, 0x300402 ;  /* 0x0030040209027836 */ /* 0x000fca0000000000 */
[----:B------:R-:W-:Y:S01]  /*0270*/  FSETP.GEU.AND P0, PT, |R2|, 5.8789094863358348022e-39, PT ;  /* 0x004004020200780b */ /* 0x000fe20003f0e200 */
[----:B-1----:R-:W-:-:S08]  /*0280*/  DFMA R4, -R8, R2, 1 ;  /* 0x3ff000000804742b */ /* 0x002fd00000000102 */
[----:B------:R-:W-:-:S08]  /*0290*/  DFMA R4, R4, R4, R4 ;  /* 0x000000040404722b */ /* 0x000fd00000000004 */
[----:B------:R-:W-:-:S08]  /*02a0*/  DFMA R4, R2, R4, R2 ;  /* 0x000000040204722b */ /* 0x000fd00000000002 */
[----:B------:R-:W-:-:S08]  /*02b0*/  DFMA R6, -R8, R4, 1 ;  /* 0x3ff000000806742b */ /* 0x000fd00000000104 */
[----:B------:R-:W-:Y:S01]  /*02c0*/  DFMA R4, R4, R6, R4 ;  /* 0x000000060404722b */ /* 0x000fe20000000004 */
[----:B0-----:R-:W-:Y:S10]  /*02d0*/  @P0 BRA `(.L_x_11) ;  /* 0x0000000000100947 */ /* 0x001ff40003800000 */
[----:B------:R-:W-:-:S05]  /*02e0*/  LOP3.LUT R2, R9, 0x7fffffff, RZ, 0xc0, !PT ;  /* 0x7fffffff09027812 */ /* 0x000fca00078ec0ff */
[----:B------:R-:W-:Y:S01]  /*02f0*/  VIADD R3, R2, 0xfff00000 ;  /* 0xfff0000002037836 */ /* 0x000fe20000000000 */
[----:B------:R-:W-:-:S07]  /*0300*/  MOV R2, 0x320 ;  /* 0x0000032000027802 */ /* 0x000fce0000000f00 */
[----:B------:R-:W-:Y:S05]  /*0310*/  CALL.REL.NOINC `($__internal_1_$__cuda_sm20_dblrcp_rn_slowpath_v3) ;  /* 0x0000000000147944 */ /* 0x000fea0003c00000 */
.L_x_11:
[----:B------:R-:W-:Y:S05]  /*0320*/  BSYNC.RECONVERGENT B0 ;  /* 0x0000000000007941 */ /* 0x000fea0003800200 */
.L_x_10:
[----:B------:R-:W0:Y:S02]  /*0330*/  LDC.64 R2, c[0x0][0x380] ;  /* 0x0000e000ff027b82 */ /* 0x000e240000000a00 */
[----:B0-----:R-:W-:-:S05]  /*0340*/  IMAD.WIDE.U32 R2, R0, 0x8, R2 ;  /* 0x0000000800027825 */ /* 0x001fca00078e0002 */
[----:B------:R-:W-:Y:S01]  /*0350*/  STG.E.64 desc[UR4][R2.64], R4 ;  /* 0x0000000402007986 */ /* 0x000fe2000c101b04 */
[----:B------:R-:W-:Y:S05]  /*0360*/  EXIT ;  /* 0x000000000000794d */ /* 0x000fea0003800000 */
        .weak           $__internal_1_$__cuda_sm20_dblrcp_rn_slowpath_v3
        .type           $__internal_1_$__cuda_sm20_dblrcp_rn_slowpath_v3,@function
        .size           $__internal_1_$__cuda_sm20_dblrcp_rn_slowpath_v3,(.L_x_18 - $__internal_1_$__cuda_sm20_dblrcp_rn_slowpath_v3)
$__internal_1_$__cuda_sm20_dblrcp_rn_slowpath_v3:
[----:B------:R-:W-:Y:S01]  /*0370*/  MOV R4, R8 ;  /* 0x0000000800047202 */ /* 0x000fe20000000f00 */
[----:B------:R-:W-:Y:S01]  /*0380*/  IMAD.MOV.U32 R5, RZ, RZ, R9 ;  /* 0x000000ffff057224 */ /* 0x000fe200078e0009 */
[----:B------:R-:W-:Y:S05]  /*0390*/  BSSY.RECONVERGENT B1, `(.L_x_12) ;  /* 0x0000025000017945 */ /* 0x000fea0003800200 */
[----:B------:R-:W-:-:S14]  /*03a0*/  DSETP.GTU.AND P0, PT, |R4|, +INF , PT ;  /* 0x7ff000000400742a */ /* 0x000fdc0003f0c200 */
[----:B------:R-:W-:Y:S05]  /*03b0*/  @P0 BRA `(.L_x_13) ;  /* 0x0000000000800947 */ /* 0x000fea0003800000 */
[----:B------:R-:W-:-:S05]  /*03c0*/  LOP3.LUT R8, R9, 0x7fffffff, RZ, 0xc0, !PT ;  /* 0x7fffffff09087812 */ /* 0x000fca00078ec0ff */
[----:B------:R-:W-:-:S05]  /*03d0*/  VIADD R6, R8, 0xffffffff ;  /* 0xffffffff08067836 */ /* 0x000fca0000000000 */
[----:B------:R-:W-:-:S13]  /*03e0*/  ISETP.GE.U32.AND P0, PT, R6, 0x7fefffff, PT ;  /* 0x7fefffff0600780c */ /* 0x000fda0003f06070 */
[----:B------:R-:W-:Y:S01]  /*03f0*/  @P0 LOP3.LUT R7, R5, 0x7ff00000, RZ, 0x3c, !PT ;  /* 0x7ff0000005070812 */ /* 0x000fe200078e3cff */
[----:B------:R-:W-:Y:S01]  /*0400*/  @P0 IMAD.MOV.U32 R6, RZ, RZ, RZ ;  /* 0x000000ffff060224 */ /* 0x000fe200078e00ff */
[----:B------:R-:W-:Y:S06]  /*0410*/  @P0 BRA `(.L_x_14) ;  /* 0x0000000000700947 */ /* 0x000fec0003800000 */
[----:B------:R-:W-:-:S13]  /*0420*/  ISETP.GE.U32.AND P0, PT, R8, 0x1000001, PT ;  /* 0x010000010800780c */ /* 0x000fda0003f06070 */
[----:B------:R-:W-:Y:S05]  /*0430*/  @!P0 BRA `(.L_x_15) ;  /* 0x0000000000388947 */ /* 0x000fea0003800000 */
[----:B------:R-:W-:Y:S01]  /*0440*/  IADD3 R7, PT, PT, R5, -0x3fe00000, RZ ;  /* 0xc020000005077810 */ /* 0x000fe20007ffe0ff */
[----:B------:R-:W-:Y:S02]  /*0450*/  IMAD.MOV.U32 R6, RZ, RZ, R4 ;  /* 0x000000ffff067224 */ /* 0x000fe400078e0004 */
[----:B------:R-:W-:Y:S01]  /*0460*/  IMAD.MOV.U32 R8, RZ, RZ, R3 ;  /* 0x000000ffff087224 */ /* 0x000fe200078e0003 */
[----:B------:R-:W0:Y:S05]  /*0470*/  MUFU.RCP64H R9, R7 ;  /* 0x0000000700097308 */ /* 0x000e2a0000001800 */
        /* <DEDUP_REMOVED lines=10> */
.L_x_15:
[----:B------:R-:W-:Y:S01]  /*0520*/  DMUL R4, R4, 8.11296384146066816958e+31 ;  /* 0x4690000004047828 */ /* 0x000fe20000000000 */
[----:B------:R-:W-:-:S05]  /*0530*/  MOV R6, R3 ;  /* 0x0000000300067202 */ /* 0x000fca0000000f00 */
        /* <DEDUP_REMOVED lines=8> */
.L_x_13:
[----:B------:R-:W-:Y:S01]  /*05c0*/  LOP3.LUT R7, R5, 0x80000, RZ, 0xfc, !PT ;  /* 0x0008000005077812 */ /* 0x000fe200078efcff */
[----:B------:R-:W-:-:S07]  /*05d0*/  IMAD.MOV.U32 R6, RZ, RZ, R4 ;  /* 0x000000ffff067224 */ /* 0x000fce00078e0004 */
.L_x_14:
[----:B------:R-:W-:Y:S05]  /*05e0*/  BSYNC.RECONVERGENT B1 ;  /* 0x0000000000017941 */ /* 0x000fea0003800200 */
.L_x_12:
[----:B------:R-:W-:Y:S01]  /*05f0*/  IMAD.MOV.U32 R3, RZ, RZ, 0x0 ;  /* 0x00000000ff037424 */ /* 0x000fe200078e00ff */
[----:B------:R-:W-:Y:S01]  /*0600*/  MOV R5, R7 ;  /* 0x0000000700057202 */ /* 0x000fe20000000f00 */
[----:B------:R-:W-:Y:S02]  /*0610*/  IMAD.MOV.U32 R4, RZ, RZ, R6 ;  /* 0x000000ffff047224 */ /* 0x000fe400078e0006 */
[----:B------:R-:W-:Y:S05]  /*0620*/  RET.REL.NODEC R2 `(_Z10monteCarloPdj) ;  /* 0xfffffff802747950 */ /* 0x000fea0003c3ffff */
.L_x_16:
        /* <DEDUP_REMOVED lines=13> */
.L_x_18:


//--------------------- .nv.global.init           --------------------------
	.section	.nv.global.init,"aw",@progbits
	.align	4
.nv.global.init:
	.type		mrg32k3aM1SubSeq,@object
	.size		mrg32k3aM1SubSeq,(mrg32k3aM2SubSeq - mrg32k3aM1SubSeq)
mrg32k3aM1SubSeq:
        /*0000*/ 	.byte	0x0b, 0xcc, 0xee, 0x04, 0x73, 0x29, 0x8b, 0x6f, 0xf6, 0x53, 0x03, 0xf6, 0x23, 0xf6, 0xea, 0xda
        /* <DEDUP_REMOVED lines=125> */
	.type		mrg32k3aM2SubSeq,@object
	.size		mrg32k3aM2SubSeq,(mrg32k3aM1 - mrg32k3aM2SubSeq)
mrg32k3aM2SubSeq:
        /* <DEDUP_REMOVED lines=126> */
	.type		mrg32k3aM1,@object
	.size		mrg32k3aM1,(mrg32k3aM1Seq - mrg32k3aM1)
mrg32k3aM1:
        /* <DEDUP_REMOVED lines=144> */
	.type		mrg32k3aM1Seq,@object
	.size		mrg32k3aM1Seq,(mrg32k3aM2 - mrg32k3aM1Seq)
mrg32k3aM1Seq:
        /* <DEDUP_REMOVED lines=144> */
	.type		mrg32k3aM2,@object
	.size		mrg32k3aM2,(mrg32k3aM2Seq - mrg32k3aM2)
mrg32k3aM2:
        /* <DEDUP_REMOVED lines=144> */
	.type		mrg32k3aM2Seq,@object
	.size		mrg32k3aM2Seq,(precalc_xorwow_matrix - mrg32k3aM2Seq)
mrg32k3aM2Seq:
        /* <DEDUP_REMOVED lines=144> */
	.type		precalc_xorwow_matrix,@object
	.size		precalc_xorwow_matrix,(precalc_xorwow_offset_matrix - precalc_xorwow_matrix)
precalc_xorwow_matrix:
        /* <DEDUP_REMOVED lines=6400> */
	.type		precalc_xorwow_offset_matrix,@object
	.size		precalc_xorwow_offset_matrix,(.L_1 - precalc_xorwow_offset_matrix)
precalc_xorwow_offset_matrix:
        /* <DEDUP_REMOVED lines=6400> */
.L_1:


//--------------------- .nv.shared._Z20monteCarloWithSharedPdj --------------------------
	.section	.nv.shared._Z20monteCarloWithSharedPdj,"aw",@nobits
	.sectionflags	@""
	.align	8
.nv.shared._Z20monteCarloWithSharedPdj:
	.zero		9216


//--------------------- .nv.shared.reserved.0     --------------------------
	.section	.nv.shared.reserved.0,"aw",@nobits
	.weak		__nv_reservedSMEM_offset_0_alias
	.size		__nv_reservedSMEM_offset_0_alias, 0, 64
	.other		__nv_reservedSMEM_offset_0_alias,@"STO_CUDA_RESERVED_SHARED STV_DEFAULT"
__nv_reservedSMEM_offset_0_alias:
	.zero		0
	.zero		64


//--------------------- .nv.constant0._Z20monteCarloWithSharedPdj --------------------------
	.section	.nv.constant0._Z20monteCarloWithSharedPdj,"a",@progbits
	.sectionflags	@""
	.align	4
.nv.constant0._Z20monteCarloWithSharedPdj:
	.zero		908


//--------------------- .nv.constant0._Z10monteCarloPdj --------------------------
	.section	.nv.constant0._Z10monteCarloPdj,"a",@progbits
	.sectionflags	@""
	.align	4
.nv.constant0._Z10monteCarloPdj:
	.zero		908


//--------------------- SYMBOLS --------------------------

	.type		.nv.reservedSmem.offset0,@object
	.size		.nv.reservedSmem.offset0,0x4
	.type		.nv.reservedSmem.cap,@object
	.size		.nv.reservedSmem.cap,0x4
